//
// Generated by NVIDIA NVVM Compiler
//
// Compiler Build ID: CL-36424714
// Cuda compilation tools, release 13.0, V13.0.88
// Based on NVVM 20.0.0
//

.version 9.0
.target sm_100
.address_size 64

	// .globl	kernel0

.visible .entry kernel0(
	.param .u64 .ptr .align 1 kernel0_param_0,
	.param .u64 .ptr .align 1 kernel0_param_1
)
{
	.reg .b32 	%r<5>;
	.reg .b32 	%f<2>;
	.reg .b64 	%rd<8>;

	ld.param.u64 	%rd1, [kernel0_param_0];
	ld.param.u64 	%rd2, [kernel0_param_1];
	cvta.to.global.u64 	%rd3, %rd1;
	cvta.to.global.u64 	%rd4, %rd2;
	mov.u32 	%r1, %ctaid.x;
	mov.u32 	%r2, %ntid.x;
	mov.u32 	%r3, %tid.x;
	mad.lo.s32 	%r4, %r1, %r2, %r3;
	mul.wide.s32 	%rd5, %r4, 4;
	add.s64 	%rd6, %rd4, %rd5;
	ld.global.f32 	%f1, [%rd6];
	add.s64 	%rd7, %rd3, %rd5;
	st.global.f32 	[%rd7], %f1;
	ret;

}
	// .globl	kernel1
.visible .entry kernel1(
	.param .u64 .ptr .align 1 kernel1_param_0,
	.param .u64 .ptr .align 1 kernel1_param_1
)
{
	.reg .b32 	%r<5>;
	.reg .b32 	%f<4>;
	.reg .b64 	%rd<8>;

	ld.param.u64 	%rd1, [kernel1_param_0];
	ld.param.u64 	%rd2, [kernel1_param_1];
	cvta.to.global.u64 	%rd3, %rd1;
	cvta.to.global.u64 	%rd4, %rd2;
	mov.u32 	%r1, %ctaid.x;
	mov.u32 	%r2, %ntid.x;
	mov.u32 	%r3, %tid.x;
	mad.lo.s32 	%r4, %r1, %r2, %r3;
	mul.wide.s32 	%rd5, %r4, 4;
	add.s64 	%rd6, %rd4, %rd5;
	ld.global.f32 	%f1, [%rd6];
	add.s64 	%rd7, %rd3, %rd5;
	ld.global.f32 	%f2, [%rd7];
	add.f32 	%f3, %f1, %f2;
	st.global.f32 	[%rd7], %f3;
	ret;

}


// ===== COMPILED SASS (sm_100) =====

	.target	sm_100

	.elftype	@"ET_EXEC"


//--------------------- .note.nv.tkinfo           --------------------------
	.section	.note.nv.tkinfo,"",@"SHT_NOTE"
	.sectionflags	@"SHF_NOTE_NV_TKINFO"
	.tkinfo
        /*0018*/ 	.word	0x00000002
        /*0030*/ 	.string	""
        /*0030*/ 	.string	"ptxas"
        /*0030*/ 	.string	"Cuda compilation tools, release 13.0, V13.0.88"
        /*0030*/ 	.string	"Build cuda_13.0.r13.0/compiler.36424714_0"
        /*0030*/ 	.string	"-arch sm_100 -m 64 "



//--------------------- .note.nv.cuinfo           --------------------------
	.section	.note.nv.cuinfo,"",@"SHT_NOTE"
	.sectionflags	@"SHF_NOTE_NV_CUINFO"
        /*0018*/ 	.short	0x0002
        /*001a*/ 	.short	0x0064
        /*001c*/ 	.short	0x0082
	.zero		2


//--------------------- .nv.info                  --------------------------
	.section	.nv.info,"",@"SHT_CUDA_INFO"
	.align	4


	//----- nvinfo : EIATTR_REGCOUNT
	.align		4
        /*0000*/ 	.byte	0x04, 0x2f
        /*0002*/ 	.short	(.L_1 - .L_0)
	.align		4
.L_0:
        /*0004*/ 	.word	index@(kernel0)
        /*0008*/ 	.word	0x0000000a


	//----- nvinfo : EIATTR_FRAME_SIZE
	.align		4
.L_1:
        /*000c*/ 	.byte	0x04, 0x11
        /*000e*/ 	.short	(.L_3 - .L_2)
	.align		4
.L_2:
        /*0010*/ 	.word	index@(kernel0)
        /*0014*/ 	.word	0x00000000


	//----- nvinfo : EIATTR_REGCOUNT
	.align		4
.L_3:
        /*0018*/ 	.byte	0x04, 0x2f
        /*001a*/ 	.short	(.L_5 - .L_4)
	.align		4
.L_4:
        /*001c*/ 	.word	index@(kernel1)
        /*0020*/ 	.word	0x0000000a


	//----- nvinfo : EIATTR_FRAME_SIZE
	.align		4
.L_5:
        /*0024*/ 	.byte	0x04, 0x11
        /*0026*/ 	.short	(.L_7 - .L_6)
	.align		4
.L_6:
        /*0028*/ 	.word	index@(kernel1)
        /*002c*/ 	.word	0x00000000


	//----- nvinfo : EIATTR_MIN_STACK_SIZE
	.align		4
.L_7:
        /*0030*/ 	.byte	0x04, 0x12
        /*0032*/ 	.short	(.L_9 - .L_8)
	.align		4
.L_8:
        /*0034*/ 	.word	index@(kernel1)
        /*0038*/ 	.word	0x00000000


	//----- nvinfo : EIATTR_MIN_STACK_SIZE
	.align		4
.L_9:
        /*003c*/ 	.byte	0x04, 0x12
        /*003e*/ 	.short	(.L_11 - .L_10)
	.align		4
.L_10:
        /*0040*/ 	.word	index@(kernel0)
        /*0044*/ 	.word	0x00000000
.L_11:


//--------------------- .nv.compat                --------------------------
	.section	.nv.compat,"",@"SHT_CUDA_COMPAT_INFO"
	.align	4
        /*0000*/ 	.byte	0x02, 0x09, 0x00, 0x00, 0x02, 0x02, 0x01, 0x00, 0x02, 0x05, 0x05, 0x00, 0x03, 0x07, 0x01, 0x01
        /*0010*/ 	.byte	0x02, 0x03, 0x00, 0x00, 0x02, 0x06, 0x01, 0x00, 0x04, 0x0b, 0x08, 0x00, 0x09, 0x00, 0x00, 0x00
        /*0020*/ 	.byte	0x00, 0x00, 0x00, 0x00


//--------------------- .nv.info.kernel1          --------------------------
	.section	.nv.info.kernel1,"",@"SHT_CUDA_INFO"
	.sectionflags	@""
	.align	4


	//----- nvinfo : EIATTR_CUDA_API_VERSION
	.align		4
        /*0000*/ 	.byte	0x04, 0x37
        /*0002*/ 	.short	(.L_13 - .L_12)
.L_12:
        /*0004*/ 	.word	0x00000082


	//----- nvinfo : EIATTR_KPARAM_INFO
	.align		4
.L_13:
        /*0008*/ 	.byte	0x04, 0x17
        /*000a*/ 	.short	(.L_15 - .L_14)
.L_14:
        /*000c*/ 	.word	0x00000000
        /*0010*/ 	.short	0x0001
        /*0012*/ 	.short	0x0008
        /*0014*/ 	.byte	0x00, 0xf5, 0x21, 0x00


	//----- nvinfo : EIATTR_KPARAM_INFO
	.align		4
.L_15:
        /*0018*/ 	.byte	0x04, 0x17
        /*001a*/ 	.short	(.L_17 - .L_16)
.L_16:
        /*001c*/ 	.word	0x00000000
        /*0020*/ 	.short	0x0000
        /*0022*/ 	.short	0x0000
        /*0024*/ 	.byte	0x00, 0xf5, 0x21, 0x00


	//----- nvinfo : EIATTR_SPARSE_MMA_MASK
	.align		4
.L_17:
        /*0028*/ 	.byte	0x03, 0x50
        /*002a*/ 	.short	0x0000


	//----- nvinfo : EIATTR_MAXREG_COUNT
	.align		4
        /*002c*/ 	.byte	0x03, 0x1b
        /*002e*/ 	.short	0x00ff


	//----- nvinfo : EIATTR_MERCURY_ISA_VERSION
	.align		4
        /*0030*/ 	.byte	0x03, 0x5f
        /*0032*/ 	.short	0x0101


	//----- nvinfo : EIATTR_VRC_CTA_INIT_COUNT
	.align		4
        /*0034*/ 	.byte	0x02, 0x4a
	.zero		1
	.zero		1


	//----- nvinfo : EIATTR_EXIT_INSTR_OFFSETS
	.align		4
        /*0038*/ 	.byte	0x04, 0x1c
        /*003a*/ 	.short	(.L_19 - .L_18)


	//   ....[0]....
.L_18:
        /*003c*/ 	.word	0x000000e0


	//----- nvinfo : EIATTR_CBANK_PARAM_SIZE
	.align		4
.L_19:
        /*0040*/ 	.byte	0x03, 0x19
        /*0042*/ 	.short	0x0010


	//----- nvinfo : EIATTR_PARAM_CBANK
	.align		4
        /*0044*/ 	.byte	0x04, 0x0a
        /*0046*/ 	.short	(.L_21 - .L_20)
	.align		4
.L_20:
        /*0048*/ 	.word	index@(.nv.constant0.kernel1)
        /*004c*/ 	.short	0x0380
        /*004e*/ 	.short	0x0010


	//----- nvinfo : EIATTR_SW_WAR
	.align		4
.L_21:
        /*0050*/ 	.byte	0x04, 0x36
        /*0052*/ 	.short	(.L_23 - .L_22)
.L_22:
        /*0054*/ 	.word	0x00000008
.L_23:


//--------------------- .nv.info.kernel0          --------------------------
	.section	.nv.info.kernel0,"",@"SHT_CUDA_INFO"
	.sectionflags	@""
	.align	4


	//----- nvinfo : EIATTR_CUDA_API_VERSION
	.align		4
        /*0000*/ 	.byte	0x04, 0x37
        /*0002*/ 	.short	(.L_25 - .L_24)
.L_24:
        /*0004*/ 	.word	0x00000082


	//----- nvinfo : EIATTR_KPARAM_INFO
	.align		4
.L_25:
        /*0008*/ 	.byte	0x04, 0x17
        /*000a*/ 	.short	(.L_27 - .L_26)
.L_26:
        /*000c*/ 	.word	0x00000000
        /*0010*/ 	.short	0x0001
        /*0012*/ 	.short	0x0008
        /*0014*/ 	.byte	0x00, 0xf5, 0x21, 0x00


	//----- nvinfo : EIATTR_KPARAM_INFO
	.align		4
.L_27:
        /*0018*/ 	.byte	0x04, 0x17
        /*001a*/ 	.short	(.L_29 - .L_28)
.L_28:
        /*001c*/ 	.word	0x00000000
        /*0020*/ 	.short	0x0000
        /*0022*/ 	.short	0x0000
        /*0024*/ 	.byte	0x00, 0xf5, 0x21, 0x00


	//----- nvinfo : EIATTR_SPARSE_MMA_MASK
	.align		4
.L_29:
        /*0028*/ 	.byte	0x03, 0x50
        /*002a*/ 	.short	0x0000


	//----- nvinfo : EIATTR_MAXREG_COUNT
	.align		4
        /*002c*/ 	.byte	0x03, 0x1b
        /*002e*/ 	.short	0x00ff


	//----- nvinfo : EIATTR_MERCURY_ISA_VERSION
	.align		4
        /*0030*/ 	.byte	0x03, 0x5f
        /*0032*/ 	.short	0x0101


	//----- nvinfo : EIATTR_VRC_CTA_INIT_COUNT
	.align		4
        /*0034*/ 	.byte	0x02, 0x4a
	.zero		1
	.zero		1


	//----- nvinfo : EIATTR_EXIT_INSTR_OFFSETS
	.align		4
        /*0038*/ 	.byte	0x04, 0x1c
        /*003a*/ 	.short	(.L_31 - .L_30)


	//   ....[0]....
.L_30:
        /*003c*/ 	.word	0x000000c0


	//----- nvinfo : EIATTR_CBANK_PARAM_SIZE
	.align		4
.L_31:
        /*0040*/ 	.byte	0x03, 0x19
        /*0042*/ 	.short	0x0010


	//----- nvinfo : EIATTR_PARAM_CBANK
	.align		4
        /*0044*/ 	.byte	0x04, 0x0a
        /*0046*/ 	.short	(.L_33 - .L_32)
	.align		4
.L_32:
        /*0048*/ 	.word	index@(.nv.constant0.kernel0)
        /*004c*/ 	.short	0x0380
        /*004e*/ 	.short	0x0010


	//----- nvinfo : EIATTR_SW_WAR
	.align		4
.L_33:
        /*0050*/ 	.byte	0x04, 0x36
        /*0052*/ 	.short	(.L_35 - .L_34)
.L_34:
        /*0054*/ 	.word	0x00000008
.L_35:


//--------------------- .nv.callgraph             --------------------------
	.section	.nv.callgraph,"",@"SHT_CUDA_CALLGRAPH"
	.align	4
	.sectionentsize	8
	.align		4
        /*0000*/ 	.word	0x00000000
	.align		4
        /*0004*/ 	.word	0xffffffff
	.align		4
        /*0008*/ 	.word	0x00000000
	.align		4
        /*000c*/ 	.word	0xfffffffe
	.align		4
        /*0010*/ 	.word	0x00000000
	.align		4
        /*0014*/ 	.word	0xfffffffd
	.align		4
        /*0018*/ 	.word	0x00000000
	.align		4
        /*001c*/ 	.word	0xfffffffc


//--------------------- .text.kernel1             --------------------------
	.section	.text.kernel1,"ax",@progbits
	.align	128
        .global         kernel1
        .type           kernel1,@function
        .size           kernel1,(.L_x_2 - kernel1)
        .other          kernel1,@"STO_CUDA_ENTRY STV_DEFAULT"
kernel1:
.text.kernel1:
[----:B------:R-:W-:Y:S01]  /*0000*/  LDC R1, c[0x0][0x37c] ;  /* 0x0000df00ff017b82 */ /* 0x000fe20000000800 */
[----:B------:R-:W0:Y:S07]  /*0010*/  S2R R0, SR_TID.X ;  /* 0x0000000000007919 */ /* 0x000e2e0000002100 */
[----:B------:R-:W0:Y:S01]  /*0020*/  S2UR UR6, SR_CTAID.X ;  /* 0x00000000000679c3 */ /* 0x000e220000002500 */
[----:B------:R-:W1:Y:S07]  /*0030*/  LDCU.64 UR4, c[0x0][0x358] ;  /* 0x00006b00ff0477ac */ /* 0x000e6e0008000a00 */
[----:B------:R-:W0:Y:S08]  /*0040*/  LDC R7, c[0x0][0x360] ;  /* 0x0000d800ff077b82 */ /* 0x000e300000000800 */
[----:B------:R-:W2:Y:S08]  /*0050*/  LDC.64 R2, c[0x0][0x388] ;  /* 0x0000e200ff027b82 */ /* 0x000eb00000000a00 */
[----:B------:R-:W3:Y:S01]  /*0060*/  LDC.64 R4, c[0x0][0x380] ;  /* 0x0000e000ff047b82 */ /* 0x000ee20000000a00 */
[----:B0-----:R-:W-:-:S04]  /*0070*/  IMAD R7, R7, UR6, R0 ;  /* 0x0000000607077c24 */ /* 0x001fc8000f8e0200 */
[----:B--2---:R-:W-:-:S06]  /*0080*/  IMAD.WIDE R2, R7, 0x4, R2 ;  /* 0x0000000407027825 */ /* 0x004fcc00078e0202 */
[----:B-1----:R-:W2:Y:S01]  /*0090*/  LDG.E R2, desc[UR4][R2.64] ;  /* 0x0000000402027981 */ /* 0x002ea2000c1e1900 */
[----:B---3--:R-:W-:-:S05]  /*00a0*/  IMAD.WIDE R4, R7, 0x4, R4 ;  /* 0x0000000407047825 */ /* 0x008fca00078e0204 */
[----:B------:R-:W2:Y:S02]  /*00b0*/  LDG.E R7, desc[UR4][R4.64] ;  /* 0x0000000404077981 */ /* 0x000ea4000c1e1900 */
[----:B--2---:R-:W-:-:S05]  /*00c0*/  FADD R7, R2, R7 ;  /* 0x0000000702077221 */ /* 0x004fca0000000000 */
[----:B------:R-:W-:Y:S01]  /*00d0*/  STG.E desc[UR4][R4.64], R7 ;  /* 0x0000000704007986 */ /* 0x000fe2000c101904 */
[----:B------:R-:W-:Y:S05]  /*00e0*/  EXIT ;  /* 0x000000000000794d */ /* 0x000fea0003800000 */
.L_x_0:
[----:B------:R-:W-:-:S00]  /*00f0*/  BRA `(.L_x_0) ;  /* 0xfffffffc00fc7947 */ /* 0x000fc0000383ffff */
[----:B------:R-:W-:-:S00]  /*0100*/  NOP ;  /* 0x0000000000007918 */ /* 0x000fc00000000000 */
[----:B------:R-:W-:-:S00]  /*0110*/  NOP ;  /* 0x0000000000007918 */ /* 0x000fc00000000000 */
[----:B------:R-:W-:-:S00]  /*0120*/  NOP ;  /* 0x0000000000007918 */ /* 0x000fc00000000000 */
[----:B------:R-:W-:-:S00]  /*0130*/  NOP ;  /* 0x0000000000007918 */ /* 0x000fc00000000000 */
[----:B------:R-:W-:-:S00]  /*0140*/  NOP ;  /* 0x0000000000007918 */ /* 0x000fc00000000000 */
[----:B------:R-:W-:-:S00]  /*0150*/  NOP ;  /* 0x0000000000007918 */ /* 0x000fc00000000000 */
[----:B------:R-:W-:-:S00]  /*0160*/  NOP ;  /* 0x0000000000007918 */ /* 0x000fc00000000000 */
[----:B------:R-:W-:-:S00]  /*0170*/  NOP ;  /* 0x0000000000007918 */ /* 0x000fc00000000000 */
.L_x_2:


//--------------------- .text.kernel0             --------------------------
	.section	.text.kernel0,"ax",@progbits
	.align	128
        .global         kernel0
        .type           kernel0,@function
        .size           kernel0,(.L_x_3 - kernel0)
        .other          kernel0,@"STO_CUDA_ENTRY STV_DEFAULT"
kernel0:
.text.kernel0:
        /* <DEDUP_REMOVED lines=11> */
[----:B--2---:R-:W-:Y:S01]  /*00b0*/  STG.E desc[UR4][R4.64], R3 ;  /* 0x0000000304007986 */ /* 0x004fe2000c101904 */
[----:B------:R-:W-:Y:S05]  /*00c0*/  EXIT ;  /* 0x000000000000794d */ /* 0x000fea0003800000 */
.L_x_1:
        /* <DEDUP_REMOVED lines=11> */
.L_x_3:


//--------------------- .nv.shared.reserved.0     --------------------------
	.section	.nv.shared.reserved.0,"aw",@nobits
	.weak		__nv_reservedSMEM_offset_0_alias
	.size		__nv_reservedSMEM_offset_0_alias, 0, 64
	.other		__nv_reservedSMEM_offset_0_alias,@"STO_CUDA_RESERVED_SHARED STV_DEFAULT"
__nv_reservedSMEM_offset_0_alias:
	.zero		0
	.zero		64


//--------------------- .nv.constant0.kernel1     --------------------------
	.section	.nv.constant0.kernel1,"a",@progbits
	.sectionflags	@""
	.align	4
.nv.constant0.kernel1:
	.zero		912


//--------------------- .nv.constant0.kernel0     --------------------------
	.section	.nv.constant0.kernel0,"a",@progbits
	.sectionflags	@""
	.align	4
.nv.constant0.kernel0:
	.zero		912


//--------------------- SYMBOLS --------------------------

	.type		.nv.reservedSmem.offset0,@object
	.size		.nv.reservedSmem.offset0,0x4
